//
// Generated by NVIDIA NVVM Compiler
//
// Compiler Build ID: CL-36424714
// Cuda compilation tools, release 13.0, V13.0.88
// Based on NVVM 20.0.0
//

.version 9.0
.target sm_100
.address_size 64

	// .globl	_Z15jacobiIterationiidddddPdS_S_S_

.visible .entry _Z15jacobiIterationiidddddPdS_S_S_(
	.param .u32 _Z15jacobiIterationiidddddPdS_S_S__param_0,
	.param .u32 _Z15jacobiIterationiidddddPdS_S_S__param_1,
	.param .f64 _Z15jacobiIterationiidddddPdS_S_S__param_2,
	.param .f64 _Z15jacobiIterationiidddddPdS_S_S__param_3,
	.param .f64 _Z15jacobiIterationiidddddPdS_S_S__param_4,
	.param .f64 _Z15jacobiIterationiidddddPdS_S_S__param_5,
	.param .f64 _Z15jacobiIterationiidddddPdS_S_S__param_6,
	.param .u64 .ptr .align 1 _Z15jacobiIterationiidddddPdS_S_S__param_7,
	.param .u64 .ptr .align 1 _Z15jacobiIterationiidddddPdS_S_S__param_8,
	.param .u64 .ptr .align 1 _Z15jacobiIterationiidddddPdS_S_S__param_9,
	.param .u64 .ptr .align 1 _Z15jacobiIterationiidddddPdS_S_S__param_10
)
{
	.reg .pred 	%p<4>;
	.reg .b32 	%r<21>;
	.reg .b64 	%rd<22>;
	.reg .b64 	%fd<31>;

	ld.param.u32 	%r5, [_Z15jacobiIterationiidddddPdS_S_S__param_0];
	ld.param.f64 	%fd3, [_Z15jacobiIterationiidddddPdS_S_S__param_4];
	ld.param.f64 	%fd4, [_Z15jacobiIterationiidddddPdS_S_S__param_5];
	ld.param.f64 	%fd5, [_Z15jacobiIterationiidddddPdS_S_S__param_6];
	ld.param.u64 	%rd2, [_Z15jacobiIterationiidddddPdS_S_S__param_8];
	ld.param.u64 	%rd3, [_Z15jacobiIterationiidddddPdS_S_S__param_9];
	ld.param.u64 	%rd4, [_Z15jacobiIterationiidddddPdS_S_S__param_10];
	mov.u32 	%r6, %ctaid.x;
	mov.u32 	%r7, %ntid.x;
	mov.u32 	%r8, %tid.x;
	mad.lo.s32 	%r1, %r6, %r7, %r8;
	add.s32 	%r2, %r1, 1;
	mov.u32 	%r9, %ctaid.y;
	mov.u32 	%r10, %ntid.y;
	mov.u32 	%r11, %tid.y;
	mad.lo.s32 	%r12, %r9, %r10, %r11;
	setp.gt.s32 	%p1, %r2, %r5;
	setp.ge.s32 	%p2, %r12, %r5;
	or.pred  	%p3, %p1, %p2;
	@%p3 bra 	$L__BB0_2;
	ld.param.u64 	%rd21, [_Z15jacobiIterationiidddddPdS_S_S__param_7];
	ld.param.f64 	%fd30, [_Z15jacobiIterationiidddddPdS_S_S__param_3];
	ld.param.f64 	%fd29, [_Z15jacobiIterationiidddddPdS_S_S__param_2];
	cvta.to.global.u64 	%rd5, %rd3;
	cvta.to.global.u64 	%rd6, %rd4;
	cvta.to.global.u64 	%rd7, %rd2;
	cvta.to.global.u64 	%rd8, %rd21;
	neg.f64 	%fd6, %fd29;
	mul.wide.s32 	%rd9, %r1, 8;
	add.s64 	%rd10, %rd5, %rd9;
	ld.global.f64 	%fd7, [%rd10];
	mul.f64 	%fd8, %fd7, %fd6;
	mul.wide.u32 	%rd11, %r12, 8;
	add.s64 	%rd12, %rd6, %rd11;
	ld.global.f64 	%fd9, [%rd12];
	mul.f64 	%fd10, %fd8, %fd9;
	add.f64 	%fd11, %fd7, %fd7;
	sub.f64 	%fd12, %fd10, %fd11;
	add.f64 	%fd13, %fd9, %fd9;
	sub.f64 	%fd14, %fd12, %fd13;
	add.s32 	%r13, %r5, 2;
	mul.lo.s32 	%r14, %r12, %r13;
	add.s32 	%r15, %r14, %r13;
	add.s32 	%r16, %r15, %r1;
	mul.wide.s32 	%rd13, %r16, 8;
	add.s64 	%rd14, %rd7, %rd13;
	ld.global.f64 	%fd15, [%rd14];
	ld.global.f64 	%fd16, [%rd14+16];
	add.f64 	%fd17, %fd15, %fd16;
	add.s32 	%r17, %r14, %r2;
	mul.wide.s32 	%rd15, %r17, 8;
	add.s64 	%rd16, %rd7, %rd15;
	ld.global.f64 	%fd18, [%rd16];
	shl.b32 	%r18, %r13, 1;
	add.s32 	%r19, %r17, %r18;
	mul.wide.s32 	%rd17, %r19, 8;
	add.s64 	%rd18, %rd7, %rd17;
	ld.global.f64 	%fd19, [%rd18];
	add.f64 	%fd20, %fd18, %fd19;
	mul.f64 	%fd21, %fd4, %fd20;
	fma.rn.f64 	%fd22, %fd3, %fd17, %fd21;
	add.s32 	%r20, %r16, 1;
	ld.global.f64 	%fd23, [%rd14+8];
	fma.rn.f64 	%fd24, %fd5, %fd23, %fd22;
	sub.f64 	%fd25, %fd24, %fd14;
	div.rn.f64 	%fd26, %fd25, %fd5;
	mul.f64 	%fd27, %fd30, %fd26;
	sub.f64 	%fd28, %fd23, %fd27;
	mul.wide.s32 	%rd19, %r20, 8;
	add.s64 	%rd20, %rd8, %rd19;
	st.global.f64 	[%rd20], %fd28;
$L__BB0_2:
	ret;

}


// ===== COMPILED SASS (sm_100) =====

	.target	sm_100

	.elftype	@"ET_EXEC"


//--------------------- .note.nv.tkinfo           --------------------------
	.section	.note.nv.tkinfo,"",@"SHT_NOTE"
	.sectionflags	@"SHF_NOTE_NV_TKINFO"
	.tkinfo
        /*0018*/ 	.word	0x00000002
        /*0030*/ 	.string	""
        /*0030*/ 	.string	"ptxas"
        /*0030*/ 	.string	"Cuda compilation tools, release 13.0, V13.0.88"
        /*0030*/ 	.string	"Build cuda_13.0.r13.0/compiler.36424714_0"
        /*0030*/ 	.string	"-arch sm_100 -m 64 "



//--------------------- .note.nv.cuinfo           --------------------------
	.section	.note.nv.cuinfo,"",@"SHT_NOTE"
	.sectionflags	@"SHF_NOTE_NV_CUINFO"
        /*0018*/ 	.short	0x0002
        /*001a*/ 	.short	0x0064
        /*001c*/ 	.short	0x0082
	.zero		2


//--------------------- .nv.info                  --------------------------
	.section	.nv.info,"",@"SHT_CUDA_INFO"
	.align	4


	//----- nvinfo : EIATTR_REGCOUNT
	.align		4
        /*0000*/ 	.byte	0x04, 0x2f
        /*0002*/ 	.short	(.L_1 - .L_0)
	.align		4
.L_0:
        /*0004*/ 	.word	index@(_Z15jacobiIterationiidddddPdS_S_S_)
        /*0008*/ 	.word	0x0000001c


	//----- nvinfo : EIATTR_FRAME_SIZE
	.align		4
.L_1:
        /*000c*/ 	.byte	0x04, 0x11
        /*000e*/ 	.short	(.L_3 - .L_2)
	.align		4
.L_2:
        /*0010*/ 	.word	index@($__internal_0_$__cuda_sm20_div_rn_f64_full)
        /*0014*/ 	.word	0x00000000


	//----- nvinfo : EIATTR_FRAME_SIZE
	.align		4
.L_3:
        /*0018*/ 	.byte	0x04, 0x11
        /*001a*/ 	.short	(.L_5 - .L_4)
	.align		4
.L_4:
        /*001c*/ 	.word	index@(_Z15jacobiIterationiidddddPdS_S_S_)
        /*0020*/ 	.word	0x00000000


	//----- nvinfo : EIATTR_MIN_STACK_SIZE
	.align		4
.L_5:
        /*0024*/ 	.byte	0x04, 0x12
        /*0026*/ 	.short	(.L_7 - .L_6)
	.align		4
.L_6:
        /*0028*/ 	.word	index@(_Z15jacobiIterationiidddddPdS_S_S_)
        /*002c*/ 	.word	0x00000000
.L_7:


//--------------------- .nv.compat                --------------------------
	.section	.nv.compat,"",@"SHT_CUDA_COMPAT_INFO"
	.align	4
        /*0000*/ 	.byte	0x02, 0x09, 0x00, 0x00, 0x02, 0x02, 0x01, 0x00, 0x02, 0x05, 0x05, 0x00, 0x03, 0x07, 0x01, 0x01
        /*0010*/ 	.byte	0x02, 0x03, 0x00, 0x00, 0x02, 0x06, 0x01, 0x00, 0x04, 0x0b, 0x08, 0x00, 0x01, 0x00, 0x00, 0x00
        /*0020*/ 	.byte	0x00, 0x00, 0x00, 0x00


//--------------------- .nv.info._Z15jacobiIterationiidddddPdS_S_S_ --------------------------
	.section	.nv.info._Z15jacobiIterationiidddddPdS_S_S_,"",@"SHT_CUDA_INFO"
	.sectionflags	@""
	.align	4


	//----- nvinfo : EIATTR_CUDA_API_VERSION
	.align		4
        /*0000*/ 	.byte	0x04, 0x37
        /*0002*/ 	.short	(.L_9 - .L_8)
.L_8:
        /*0004*/ 	.word	0x00000082


	//----- nvinfo : EIATTR_KPARAM_INFO
	.align		4
.L_9:
        /*0008*/ 	.byte	0x04, 0x17
        /*000a*/ 	.short	(.L_11 - .L_10)
.L_10:
        /*000c*/ 	.word	0x00000000
        /*0010*/ 	.short	0x000a
        /*0012*/ 	.short	0x0048
        /*0014*/ 	.byte	0x00, 0xf5, 0x21, 0x00


	//----- nvinfo : EIATTR_KPARAM_INFO
	.align		4
.L_11:
        /*0018*/ 	.byte	0x04, 0x17
        /*001a*/ 	.short	(.L_13 - .L_12)
.L_12:
        /*001c*/ 	.word	0x00000000
        /*0020*/ 	.short	0x0009
        /*0022*/ 	.short	0x0040
        /*0024*/ 	.byte	0x00, 0xf5, 0x21, 0x00


	//----- nvinfo : EIATTR_KPARAM_INFO
	.align		4
.L_13:
        /*0028*/ 	.byte	0x04, 0x17
        /*002a*/ 	.short	(.L_15 - .L_14)
.L_14:
        /*002c*/ 	.word	0x00000000
        /*0030*/ 	.short	0x0008
        /*0032*/ 	.short	0x0038
        /*0034*/ 	.byte	0x00, 0xf5, 0x21, 0x00


	//----- nvinfo : EIATTR_KPARAM_INFO
	.align		4
.L_15:
        /*0038*/ 	.byte	0x04, 0x17
        /*003a*/ 	.short	(.L_17 - .L_16)
.L_16:
        /*003c*/ 	.word	0x00000000
        /*0040*/ 	.short	0x0007
        /*0042*/ 	.short	0x0030
        /*0044*/ 	.byte	0x00, 0xf5, 0x21, 0x00


	//----- nvinfo : EIATTR_KPARAM_INFO
	.align		4
.L_17:
        /*0048*/ 	.byte	0x04, 0x17
        /*004a*/ 	.short	(.L_19 - .L_18)
.L_18:
        /*004c*/ 	.word	0x00000000
        /*0050*/ 	.short	0x0006
        /*0052*/ 	.short	0x0028
        /*0054*/ 	.byte	0x00, 0xf0, 0x21, 0x00


	//----- nvinfo : EIATTR_KPARAM_INFO
	.align		4
.L_19:
        /*0058*/ 	.byte	0x04, 0x17
        /*005a*/ 	.short	(.L_21 - .L_20)
.L_20:
        /*005c*/ 	.word	0x00000000
        /*0060*/ 	.short	0x0005
        /*0062*/ 	.short	0x0020
        /*0064*/ 	.byte	0x00, 0xf0, 0x21, 0x00


	//----- nvinfo : EIATTR_KPARAM_INFO
	.align		4
.L_21:
        /*0068*/ 	.byte	0x04, 0x17
        /*006a*/ 	.short	(.L_23 - .L_22)
.L_22:
        /*006c*/ 	.word	0x00000000
        /*0070*/ 	.short	0x0004
        /*0072*/ 	.short	0x0018
        /*0074*/ 	.byte	0x00, 0xf0, 0x21, 0x00


	//----- nvinfo : EIATTR_KPARAM_INFO
	.align		4
.L_23:
        /*0078*/ 	.byte	0x04, 0x17
        /*007a*/ 	.short	(.L_25 - .L_24)
.L_24:
        /*007c*/ 	.word	0x00000000
        /*0080*/ 	.short	0x0003
        /*0082*/ 	.short	0x0010
        /*0084*/ 	.byte	0x00, 0xf0, 0x21, 0x00


	//----- nvinfo : EIATTR_KPARAM_INFO
	.align		4
.L_25:
        /*0088*/ 	.byte	0x04, 0x17
        /*008a*/ 	.short	(.L_27 - .L_26)
.L_26:
        /*008c*/ 	.word	0x00000000
        /*0090*/ 	.short	0x0002
        /*0092*/ 	.short	0x0008
        /*0094*/ 	.byte	0x00, 0xf0, 0x21, 0x00


	//----- nvinfo : EIATTR_KPARAM_INFO
	.align		4
.L_27:
        /*0098*/ 	.byte	0x04, 0x17
        /*009a*/ 	.short	(.L_29 - .L_28)
.L_28:
        /*009c*/ 	.word	0x00000000
        /*00a0*/ 	.short	0x0001
        /*00a2*/ 	.short	0x0004
        /*00a4*/ 	.byte	0x00, 0xf0, 0x11, 0x00


	//----- nvinfo : EIATTR_KPARAM_INFO
	.align		4
.L_29:
        /*00a8*/ 	.byte	0x04, 0x17
        /*00aa*/ 	.short	(.L_31 - .L_30)
.L_30:
        /*00ac*/ 	.word	0x00000000
        /*00b0*/ 	.short	0x0000
        /*00b2*/ 	.short	0x0000
        /*00b4*/ 	.byte	0x00, 0xf0, 0x11, 0x00


	//----- nvinfo : EIATTR_SPARSE_MMA_MASK
	.align		4
.L_31:
        /*00b8*/ 	.byte	0x03, 0x50
        /*00ba*/ 	.short	0x0000


	//----- nvinfo : EIATTR_MAXREG_COUNT
	.align		4
        /*00bc*/ 	.byte	0x03, 0x1b
        /*00be*/ 	.short	0x00ff


	//----- nvinfo : EIATTR_MERCURY_ISA_VERSION
	.align		4
        /*00c0*/ 	.byte	0x03, 0x5f
        /*00c2*/ 	.short	0x0101


	//----- nvinfo : EIATTR_VRC_CTA_INIT_COUNT
	.align		4
        /*00c4*/ 	.byte	0x02, 0x4a
	.zero		1
	.zero		1


	//----- nvinfo : EIATTR_EXIT_INSTR_OFFSETS
	.align		4
        /*00c8*/ 	.byte	0x04, 0x1c
        /*00ca*/ 	.short	(.L_33 - .L_32)


	//   ....[0]....
.L_32:
        /*00cc*/ 	.word	0x000000d0


	//   ....[1]....
        /*00d0*/ 	.word	0x000004b0


	//----- nvinfo : EIATTR_CRS_STACK_SIZE
	.align		4
.L_33:
        /*00d4*/ 	.byte	0x04, 0x1e
        /*00d6*/ 	.short	(.L_35 - .L_34)
.L_34:
        /*00d8*/ 	.word	0x00000000


	//----- nvinfo : EIATTR_CBANK_PARAM_SIZE
	.align		4
.L_35:
        /*00dc*/ 	.byte	0x03, 0x19
        /*00de*/ 	.short	0x0050


	//----- nvinfo : EIATTR_PARAM_CBANK
	.align		4
        /*00e0*/ 	.byte	0x04, 0x0a
        /*00e2*/ 	.short	(.L_37 - .L_36)
	.align		4
.L_36:
        /*00e4*/ 	.word	index@(.nv.constant0._Z15jacobiIterationiidddddPdS_S_S_)
        /*00e8*/ 	.short	0x0380
        /*00ea*/ 	.short	0x0050


	//----- nvinfo : EIATTR_SW_WAR
	.align		4
.L_37:
        /*00ec*/ 	.byte	0x04, 0x36
        /*00ee*/ 	.short	(.L_39 - .L_38)
.L_38:
        /*00f0*/ 	.word	0x00000008
.L_39:


//--------------------- .nv.callgraph             --------------------------
	.section	.nv.callgraph,"",@"SHT_CUDA_CALLGRAPH"
	.align	4
	.sectionentsize	8
	.align		4
        /*0000*/ 	.word	0x00000000
	.align		4
        /*0004*/ 	.word	0xffffffff
	.align		4
        /*0008*/ 	.word	0x00000000
	.align		4
        /*000c*/ 	.word	0xfffffffe
	.align		4
        /*0010*/ 	.word	0x00000000
	.align		4
        /*0014*/ 	.word	0xfffffffd
	.align		4
        /*0018*/ 	.word	0x00000000
	.align		4
        /*001c*/ 	.word	0xfffffffc


//--------------------- .text._Z15jacobiIterationiidddddPdS_S_S_ --------------------------
	.section	.text._Z15jacobiIterationiidddddPdS_S_S_,"ax",@progbits
	.align	128
        .global         _Z15jacobiIterationiidddddPdS_S_S_
        .type           _Z15jacobiIterationiidddddPdS_S_S_,@function
        .size           _Z15jacobiIterationiidddddPdS_S_S_,(.L_x_8 - _Z15jacobiIterationiidddddPdS_S_S_)
        .other          _Z15jacobiIterationiidddddPdS_S_S_,@"STO_CUDA_ENTRY STV_DEFAULT"
_Z15jacobiIterationiidddddPdS_S_S_:
.text._Z15jacobiIterationiidddddPdS_S_S_:
[----:B------:R-:W-:Y:S01]  /*0000*/  LDC R1, c[0x0][0x37c] ;  /* 0x0000df00ff017b82 */ /* 0x000fe20000000800 */
[----:B------:R-:W0:Y:S07]  /*0010*/  S2R R0, SR_TID.X ;  /* 0x0000000000007919 */ /* 0x000e2e0000002100 */
[----:B------:R-:W0:Y:S01]  /*0020*/  LDC R7, c[0x0][0x360] ;  /* 0x0000d800ff077b82 */ /* 0x000e220000000800 */
[----:B------:R-:W1:Y:S07]  /*0030*/  S2R R2, SR_TID.Y ;  /* 0x0000000000027919 */ /* 0x000e6e0000002200 */
[----:B------:R-:W0:Y:S08]  /*0040*/  S2UR UR4, SR_CTAID.X ;  /* 0x00000000000479c3 */ /* 0x000e300000002500 */
[----:B------:R-:W1:Y:S08]  /*0050*/  S2UR UR5, SR_CTAID.Y ;  /* 0x00000000000579c3 */ /* 0x000e700000002600 */
[----:B------:R-:W1:Y:S08]  /*0060*/  LDC R9, c[0x0][0x364] ;  /* 0x0000d900ff097b82 */ /* 0x000e700000000800 */
[----:B------:R-:W2:Y:S01]  /*0070*/  LDC R6, c[0x0][0x380] ;  /* 0x0000e000ff067b82 */ /* 0x000ea20000000800 */
[----:B0-----:R-:W-:-:S04]  /*0080*/  IMAD R7, R7, UR4, R0 ;  /* 0x0000000407077c24 */ /* 0x001fc8000f8e0200 */
[----:B------:R-:W-:Y:S02]  /*0090*/  VIADD R0, R7, 0x1 ;  /* 0x0000000107007836 */ /* 0x000fe40000000000 */
[----:B-1----:R-:W-:-:S05]  /*00a0*/  IMAD R9, R9, UR5, R2 ;  /* 0x0000000509097c24 */ /* 0x002fca000f8e0202 */
[----:B--2---:R-:W-:-:S04]  /*00b0*/  ISETP.GE.AND P0, PT, R9, R6, PT ;  /* 0x000000060900720c */ /* 0x004fc80003f06270 */
[----:B------:R-:W-:-:S13]  /*00c0*/  ISETP.GT.OR P0, PT, R0, R6, P0 ;  /* 0x000000060000720c */ /* 0x000fda0000704670 */
[----:B------:R-:W-:Y:S05]  /*00d0*/  @P0 EXIT ;  /* 0x000000000000094d */ /* 0x000fea0003800000 */
[----:B------:R-:W0:Y:S01]  /*00e0*/  LDC.64 R4, c[0x0][0x3b8] ;  /* 0x0000ee00ff047b82 */ /* 0x000e220000000a00 */
[----:B------:R-:W-:Y:S01]  /*00f0*/  VIADD R6, R6, 0x2 ;  /* 0x0000000206067836 */ /* 0x000fe20000000000 */
[----:B------:R-:W1:Y:S03]  /*0100*/  LDCU.64 UR4, c[0x0][0x358] ;  /* 0x00006b00ff0477ac */ /* 0x000e660008000a00 */
[CC--:B------:R-:W-:Y:S01]  /*0110*/  IMAD R17, R9.reuse, R6.reuse, R0 ;  /* 0x0000000609117224 */ /* 0x0c0fe200078e0200 */
[----:B------:R-:W2:Y:S01]  /*0120*/  LDCU UR10, c[0x0][0x3ac] ;  /* 0x00007580ff0a77ac */ /* 0x000ea20008000800 */
[----:B------:R-:W-:Y:S01]  /*0130*/  IMAD R0, R9, R6, R6 ;  /* 0x0000000609007224 */ /* 0x000fe200078e0206 */
[----:B------:R-:W3:Y:S01]  /*0140*/  LDC.64 R20, c[0x0][0x3c0] ;  /* 0x0000f000ff147b82 */ /* 0x000ee20000000a00 */
[----:B------:R-:W-:Y:S01]  /*0150*/  IMAD R19, R6, 0x2, R17 ;  /* 0x0000000206137824 */ /* 0x000fe200078e0211 */
[----:B------:R-:W4:Y:S01]  /*0160*/  LDCU.64 UR6, c[0x0][0x388] ;  /* 0x00007100ff0677ac */ /* 0x000f220008000a00 */
[----:B------:R-:W-:-:S05]  /*0170*/  IMAD.IADD R0, R7, 0x1, R0 ;  /* 0x0000000107007824 */ /* 0x000fca00078e0200 */
[----:B------:R-:W5:Y:S08]  /*0180*/  LDC.64 R2, c[0x0][0x3c8] ;  /* 0x0000f200ff027b82 */ /* 0x000f700000000a00 */
[----:B------:R-:W4:Y:S01]  /*0190*/  LDC.64 R14, c[0x0][0x3a0] ;  /* 0x0000e800ff0e7b82 */ /* 0x000f220000000a00 */
[--C-:B0-----:R-:W-:Y:S01]  /*01a0*/  IMAD.WIDE R16, R17, 0x8, R4.reuse ;  /* 0x0000000811107825 */ /* 0x101fe200078e0204 */
[----:B------:R-:W0:Y:S03]  /*01b0*/  LDCU.64 UR8, c[0x0][0x398] ;  /* 0x00007300ff0877ac */ /* 0x000e260008000a00 */
[----:B------:R-:W-:-:S02]  /*01c0*/  IMAD.WIDE R18, R19, 0x8, R4 ;  /* 0x0000000813127825 */ /* 0x000fc400078e0204 */
[----:B-1----:R-:W4:Y:S02]  /*01d0*/  LDG.E.64 R16, desc[UR4][R16.64] ;  /* 0x0000000410107981 */ /* 0x002f24000c1e1b00 */
[----:B---3--:R-:W-:Y:S02]  /*01e0*/  IMAD.WIDE R20, R7, 0x8, R20 ;  /* 0x0000000807147825 */ /* 0x008fe400078e0214 */
[----:B------:R-:W4:Y:S02]  /*01f0*/  LDG.E.64 R18, desc[UR4][R18.64] ;  /* 0x0000000412127981 */ /* 0x000f24000c1e1b00 */
[----:B------:R-:W-:Y:S02]  /*0200*/  IMAD.WIDE R24, R0, 0x8, R4 ;  /* 0x0000000800187825 */ /* 0x000fe400078e0204 */
[----:B------:R-:W3:Y:S02]  /*0210*/  LDG.E.64 R20, desc[UR4][R20.64] ;  /* 0x0000000414147981 */ /* 0x000ee4000c1e1b00 */
[----:B-----5:R-:W-:-:S02]  /*0220*/  IMAD.WIDE.U32 R8, R9, 0x8, R2 ;  /* 0x0000000809087825 */ /* 0x020fc400078e0002 */
[----:B------:R-:W5:Y:S01]  /*0230*/  LDG.E.64 R12, desc[UR4][R24.64] ;  /* 0x00000004180c7981 */ /* 0x000f62000c1e1b00 */
[----:B------:R-:W1:Y:S03]  /*0240*/  LDC.64 R2, c[0x0][0x3a8] ;  /* 0x0000ea00ff027b82 */ /* 0x000e660000000a00 */
[----:B------:R-:W5:Y:S04]  /*0250*/  LDG.E.64 R6, desc[UR4][R24.64+0x10] ;  /* 0x0000100418067981 */ /* 0x000f68000c1e1b00 */
[----:B------:R-:W5:Y:S04]  /*0260*/  LDG.E.64 R8, desc[UR4][R8.64] ;  /* 0x0000000408087981 */ /* 0x000f68000c1e1b00 */
[----:B------:R-:W5:Y:S01]  /*0270*/  LDG.E.64 R4, desc[UR4][R24.64+0x8] ;  /* 0x0000080418047981 */ /* 0x000f62000c1e1b00 */
[----:B--2---:R-:W1:Y:S01]  /*0280*/  MUFU.RCP64H R11, UR10 ;  /* 0x0000000a000b7d08 */ /* 0x004e620008001800 */
[----:B------:R-:W-:-:S06]  /*0290*/  IMAD.MOV.U32 R10, RZ, RZ, 0x1 ;  /* 0x00000001ff0a7424 */ /* 0x000fcc00078e00ff */
[----:B-1----:R-:W-:-:S08]  /*02a0*/  DFMA R22, R10, -R2, 1 ;  /* 0x3ff000000a16742b */ /* 0x002fd00000000802 */
[----:B------:R-:W-:-:S08]  /*02b0*/  DFMA R22, R22, R22, R22 ;  /* 0x000000161616722b */ /* 0x000fd00000000016 */
[----:B------:R-:W-:Y:S01]  /*02c0*/  DFMA R22, R10, R22, R10 ;  /* 0x000000160a16722b */ /* 0x000fe2000000000a */
[----:B------:R-:W-:Y:S01]  /*02d0*/  BSSY.RECONVERGENT B0, `(.L_x_0) ;  /* 0x0000018000007945 */ /* 0x000fe20003800200 */
[----:B------:R-:W-:Y:S01]  /*02e0*/  VIADD R0, R0, 0x1 ;  /* 0x0000000100007836 */ /* 0x000fe20000000000 */
[----:B----4-:R-:W-:Y:S02]  /*02f0*/  DADD R18, R16, R18 ;  /* 0x0000000010127229 */ /* 0x010fe40000000012 */
[C---:B---3--:R-:W-:Y:S02]  /*0300*/  DMUL R16, R20.reuse, -UR6 ;  /* 0x8000000614107c28 */ /* 0x048fe40008000000 */
[----:B------:R-:W-:-:S04]  /*0310*/  DADD R20, R20, R20 ;  /* 0x0000000014147229 */ /* 0x000fc80000000014 */
[----:B------:R-:W-:Y:S02]  /*0320*/  DMUL R14, R18, R14 ;  /* 0x0000000e120e7228 */ /* 0x000fe40000000000 */
[----:B-----5:R-:W-:Y:S02]  /*0330*/  DADD R6, R12, R6 ;  /* 0x000000000c067229 */ /* 0x020fe40000000006 */
[----:B------:R-:W-:Y:S02]  /*0340*/  DFMA R16, R16, R8, -R20 ;  /* 0x000000081010722b */ /* 0x000fe40000000814 */
[----:B------:R-:W-:-:S04]  /*0350*/  DADD R8, R8, R8 ;  /* 0x0000000008087229 */ /* 0x000fc80000000008 */
[----:B0-----:R-:W-:-:S04]  /*0360*/  DFMA R14, R6, UR8, R14 ;  /* 0x00000008060e7c2b */ /* 0x001fc8000800000e */
[----:B------:R-:W-:Y:S02]  /*0370*/  DADD R6, R16, -R8 ;  /* 0x0000000010067229 */ /* 0x000fe40000000808 */
[-C--:B------:R-:W-:Y:S02]  /*0380*/  DFMA R8, R22, -R2.reuse, 1 ;  /* 0x3ff000001608742b */ /* 0x080fe40000000802 */
[----:B------:R-:W-:-:S06]  /*0390*/  DFMA R14, R4, R2, R14 ;  /* 0x00000002040e722b */ /* 0x000fcc000000000e */
[----:B------:R-:W-:Y:S02]  /*03a0*/  DFMA R8, R22, R8, R22 ;  /* 0x000000081608722b */ /* 0x000fe40000000016 */
[----:B------:R-:W-:-:S08]  /*03b0*/  DADD R6, -R6, R14 ;  /* 0x0000000006067229 */ /* 0x000fd0000000010e */
[----:B------:R-:W-:-:S08]  /*03c0*/  DMUL R10, R6, R8 ;  /* 0x00000008060a7228 */ /* 0x000fd00000000000 */
[----:B------:R-:W-:-:S08]  /*03d0*/  DFMA R2, R10, -R2, R6 ;  /* 0x800000020a02722b */ /* 0x000fd00000000006 */
[----:B------:R-:W-:Y:S01]  /*03e0*/  DFMA R2, R8, R2, R10 ;  /* 0x000000020802722b */ /* 0x000fe2000000000a */
[----:B------:R-:W-:-:S09]  /*03f0*/  FSETP.GEU.AND P1, PT, |R7|, 6.5827683646048100446e-37, PT ;  /* 0x036000000700780b */ /* 0x000fd20003f2e200 */
[----:B------:R-:W-:-:S05]  /*0400*/  FFMA R8, RZ, UR10, R3 ;  /* 0x0000000aff087c23 */ /* 0x000fca0008000003 */
[----:B------:R-:W-:-:S13]  /*0410*/  FSETP.GT.AND P0, PT, |R8|, 1.469367938527859385e-39, PT ;  /* 0x001000000800780b */ /* 0x000fda0003f04200 */
[----:B------:R-:W-:Y:S05]  /*0420*/  @P0 BRA P1, `(.L_x_1) ;  /* 0x0000000000080947 */ /* 0x000fea0000800000 */
[----:B------:R-:W-:-:S07]  /*0430*/  MOV R12, 0x450 ;  /* 0x00000450000c7802 */ /* 0x000fce0000000f00 */
[----:B------:R-:W-:Y:S05]  /*0440*/  CALL.REL.NOINC `($__internal_0_$__cuda_sm20_div_rn_f64_full) ;  /* 0x00000000001c7944 */ /* 0x000fea0003c00000 */
.L_x_1:
[----:B------:R-:W-:Y:S05]  /*0450*/  BSYNC.RECONVERGENT B0 ;  /* 0x0000000000007941 */ /* 0x000fea0003800200 */
.L_x_0:
[----:B------:R-:W0:Y:S01]  /*0460*/  LDC.64 R6, c[0x0][0x3b0] ;  /* 0x0000ec00ff067b82 */ /* 0x000e220000000a00 */
[----:B------:R-:W1:Y:S02]  /*0470*/  LDCU.64 UR6, c[0x0][0x390] ;  /* 0x00007200ff0677ac */ /* 0x000e640008000a00 */
[----:B-1----:R-:W-:Y:S01]  /*0480*/  DFMA R2, -R2, UR6, R4 ;  /* 0x0000000602027c2b */ /* 0x002fe20008000104 */
[----:B0-----:R-:W-:-:S06]  /*0490*/  IMAD.WIDE R4, R0, 0x8, R6 ;  /* 0x0000000800047825 */ /* 0x001fcc00078e0206 */
[----:B------:R-:W-:Y:S01]  /*04a0*/  STG.E.64 desc[UR4][R4.64], R2 ;  /* 0x0000000204007986 */ /* 0x000fe2000c101b04 */
[----:B------:R-:W-:Y:S05]  /*04b0*/  EXIT ;  /* 0x000000000000794d */ /* 0x000fea0003800000 */
        .weak           $__internal_0_$__cuda_sm20_div_rn_f64_full
        .type           $__internal_0_$__cuda_sm20_div_rn_f64_full,@function
        .size           $__internal_0_$__cuda_sm20_div_rn_f64_full,(.L_x_8 - $__internal_0_$__cuda_sm20_div_rn_f64_full)
$__internal_0_$__cuda_sm20_div_rn_f64_full:
[----:B------:R-:W0:Y:S01]  /*04c0*/  LDC.64 R10, c[0x0][0x3a8] ;  /* 0x0000ea00ff0a7b82 */ /* 0x000e220000000a00 */
[----:B------:R-:W-:Y:S01]  /*04d0*/  IMAD.MOV.U32 R14, RZ, RZ, 0x1 ;  /* 0x00000001ff0e7424 */ /* 0x000fe200078e00ff */
[C---:B------:R-:W-:Y:S01]  /*04e0*/  FSETP.GEU.AND P2, PT, |R7|.reuse, 1.469367938527859385e-39, PT ;  /* 0x001000000700780b */ /* 0x040fe20003f4e200 */
[----:B------:R-:W-:Y:S01]  /*04f0*/  IMAD.MOV.U32 R21, RZ, RZ, 0x1ca00000 ;  /* 0x1ca00000ff157424 */ /* 0x000fe200078e00ff */
[----:B------:R-:W-:Y:S01]  /*0500*/  LOP3.LUT R20, R7, 0x7ff00000, RZ, 0xc0, !PT ;  /* 0x7ff0000007147812 */ /* 0x000fe200078ec0ff */
[----:B------:R-:W-:Y:S04]  /*0510*/  BSSY.RECONVERGENT B1, `(.L_x_2) ;  /* 0x0000050000017945 */ /* 0x000fe80003800200 */
[----:B------:R-:W-:Y:S01]  /*0520*/  IMAD.MOV.U32 R22, RZ, RZ, R20 ;  /* 0x000000ffff167224 */ /* 0x000fe200078e0014 */
[----:B0-----:R-:W-:-:S02]  /*0530*/  FSETP.GEU.AND P0, PT, |R11|, 1.469367938527859385e-39, PT ;  /* 0x001000000b00780b */ /* 0x001fc40003f0e200 */
[C---:B------:R-:W-:Y:S02]  /*0540*/  LOP3.LUT R8, R11.reuse, 0x800fffff, RZ, 0xc0, !PT ;  /* 0x800fffff0b087812 */ /* 0x040fe400078ec0ff */
[----:B------:R-:W-:Y:S02]  /*0550*/  LOP3.LUT R13, R11, 0x7ff00000, RZ, 0xc0, !PT ;  /* 0x7ff000000b0d7812 */ /* 0x000fe400078ec0ff */
[----:B------:R-:W-:Y:S01]  /*0560*/  LOP3.LUT R9, R8, 0x3ff00000, RZ, 0xfc, !PT ;  /* 0x3ff0000008097812 */ /* 0x000fe200078efcff */
[----:B------:R-:W-:Y:S01]  /*0570*/  IMAD.MOV.U32 R8, RZ, RZ, R10 ;  /* 0x000000ffff087224 */ /* 0x000fe200078e000a */
[----:B------:R-:W-:Y:S01]  /*0580*/  ISETP.GE.U32.AND P1, PT, R20, R13, PT ;  /* 0x0000000d1400720c */ /* 0x000fe20003f26070 */
[----:B------:R-:W-:-:S03]  /*0590*/  IMAD.MOV.U32 R23, RZ, RZ, R13 ;  /* 0x000000ffff177224 */ /* 0x000fc600078e000d */
[----:B------:R-:W-:Y:S01]  /*05a0*/  SEL R21, R21, 0x63400000, !P1 ;  /* 0x6340000015157807 */ /* 0x000fe20004800000 */
[----:B------:R-:W0:Y:S03]  /*05b0*/  @!P0 LDC.64 R2, c[0x0][0x3a8] ;  /* 0x0000ea00ff028b82 */ /* 0x000e260000000a00 */
[----:B------:R-:W-:-:S04]  /*05c0*/  @!P2 LOP3.LUT R16, R21, 0x80000000, R7, 0xf8, !PT ;  /* 0x800000001510a812 */ /* 0x000fc800078ef807 */
[----:B------:R-:W-:Y:S02]  /*05d0*/  @!P2 LOP3.LUT R17, R16, 0x100000, RZ, 0xfc, !PT ;  /* 0x001000001011a812 */ /* 0x000fe400078efcff */
[----:B------:R-:W-:Y:S01]  /*05e0*/  @!P2 MOV R16, RZ ;  /* 0x000000ff0010a202 */ /* 0x000fe20000000f00 */
[----:B0-----:R-:W-:-:S06]  /*05f0*/  @!P0 DMUL R8, R2, 8.98846567431157953865e+307 ;  /* 0x7fe0000002088828 */ /* 0x001fcc0000000000 */
[----:B------:R-:W0:Y:S04]  /*0600*/  MUFU.RCP64H R15, R9 ;  /* 0x00000009000f7308 */ /* 0x000e280000001800 */
[----:B------:R-:W-:-:S05]  /*0610*/  @!P0 LOP3.LUT R23, R9, 0x7ff00000, RZ, 0xc0, !PT ;  /* 0x7ff0000009178812 */ /* 0x000fca00078ec0ff */
[----:B------:R-:W-:Y:S01]  /*0620*/  VIADD R25, R23, 0xffffffff ;  /* 0xffffffff17197836 */ /* 0x000fe20000000000 */
[----:B0-----:R-:W-:-:S08]  /*0630*/  DFMA R2, R14, -R8, 1 ;  /* 0x3ff000000e02742b */ /* 0x001fd00000000808 */
[----:B------:R-:W-:-:S08]  /*0640*/  DFMA R2, R2, R2, R2 ;  /* 0x000000020202722b */ /* 0x000fd00000000002 */
[----:B------:R-:W-:Y:S01]  /*0650*/  DFMA R14, R14, R2, R14 ;  /* 0x000000020e0e722b */ /* 0x000fe2000000000e */
[----:B------:R-:W-:Y:S01]  /*0660*/  LOP3.LUT R3, R21, 0x800fffff, R7, 0xf8, !PT ;  /* 0x800fffff15037812 */ /* 0x000fe200078ef807 */
[----:B------:R-:W-:-:S06]  /*0670*/  IMAD.MOV.U32 R2, RZ, RZ, R6 ;  /* 0x000000ffff027224 */ /* 0x000fcc00078e0006 */
[----:B------:R-:W-:Y:S02]  /*0680*/  DFMA R18, R14, -R8, 1 ;  /* 0x3ff000000e12742b */ /* 0x000fe40000000808 */
[----:B------:R-:W-:-:S06]  /*0690*/  @!P2 DFMA R2, R2, 2, -R16 ;  /* 0x400000000202a82b */ /* 0x000fcc0000000810 */
[----:B------:R-:W-:-:S04]  /*06a0*/  DFMA R14, R14, R18, R14 ;  /* 0x000000120e0e722b */ /* 0x000fc8000000000e */
[----:B------:R-:W-:-:S04]  /*06b0*/  @!P2 LOP3.LUT R22, R3, 0x7ff00000, RZ, 0xc0, !PT ;  /* 0x7ff000000316a812 */ /* 0x000fc800078ec0ff */
[----:B------:R-:W-:Y:S01]  /*06c0*/  DMUL R16, R14, R2 ;  /* 0x000000020e107228 */ /* 0x000fe20000000000 */
[----:B------:R-:W-:-:S05]  /*06d0*/  VIADD R24, R22, 0xffffffff ;  /* 0xffffffff16187836 */ /* 0x000fca0000000000 */
[----:B------:R-:W-:Y:S02]  /*06e0*/  ISETP.GT.U32.AND P0, PT, R24, 0x7feffffe, PT ;  /* 0x7feffffe1800780c */ /* 0x000fe40003f04070 */
[----:B------:R-:W-:Y:S02]  /*06f0*/  DFMA R18, R16, -R8, R2 ;  /* 0x800000081012722b */ /* 0x000fe40000000002 */
[----:B------:R-:W-:-:S06]  /*0700*/  ISETP.GT.U32.OR P0, PT, R25, 0x7feffffe, P0 ;  /* 0x7feffffe1900780c */ /* 0x000fcc0000704470 */
[----:B------:R-:W-:-:S07]  /*0710*/  DFMA R18, R14, R18, R16 ;  /* 0x000000120e12722b */ /* 0x000fce0000000010 */
[----:B------:R-:W-:Y:S05]  /*0720*/  @P0 BRA `(.L_x_3) ;  /* 0x0000000000600947 */ /* 0x000fea0003800000 */
[----:B------:R-:W-:-:S04]  /*0730*/  VIADDMNMX R13, R20, -R13, 0xb9600000, !PT ;  /* 0xb9600000140d7446 */ /* 0x000fc8000780090d */
[----:B------:R-:W-:-:S05]  /*0740*/  VIMNMX R6, PT, PT, R13, 0x46a00000, PT ;  /* 0x46a000000d067848 */ /* 0x000fca0003fe0100 */
[----:B------:R-:W-:Y:S02]  /*0750*/  IMAD.IADD R21, R6, 0x1, -R21 ;  /* 0x0000000106157824 */ /* 0x000fe400078e0a15 */
[----:B------:R-:W-:Y:S02]  /*0760*/  IMAD.MOV.U32 R6, RZ, RZ, RZ ;  /* 0x000000ffff067224 */ /* 0x000fe400078e00ff */
[----:B------:R-:W-:-:S06]  /*0770*/  VIADD R7, R21, 0x7fe00000 ;  /* 0x7fe0000015077836 */ /* 0x000fcc0000000000 */
[----:B------:R-:W-:-:S10]  /*0780*/  DMUL R14, R18, R6 ;  /* 0x00000006120e7228 */ /* 0x000fd40000000000 */
[----:B------:R-:W-:-:S13]  /*0790*/  FSETP.GTU.AND P0, PT, |R15|, 1.469367938527859385e-39, PT ;  /* 0x001000000f00780b */ /* 0x000fda0003f0c200 */
[----:B------:R-:W-:Y:S05]  /*07a0*/  @P0 BRA `(.L_x_4) ;  /* 0x0000000000980947 */ /* 0x000fea0003800000 */
[----:B------:R-:W-:Y:S01]  /*07b0*/  DFMA R2, R18, -R8, R2 ;  /* 0x800000081202722b */ /* 0x000fe20000000002 */
[----:B------:R-:W-:-:S09]  /*07c0*/  MOV R6, RZ ;  /* 0x000000ff00067202 */ /* 0x000fd20000000f00 */
[C---:B------:R-:W-:Y:S02]  /*07d0*/  FSETP.NEU.AND P0, PT, R3.reuse, RZ, PT ;  /* 0x000000ff0300720b */ /* 0x040fe40003f0d000 */
[----:B------:R-:W-:-:S04]  /*07e0*/  LOP3.LUT R11, R3, 0x80000000, R11, 0x48, !PT ;  /* 0x80000000030b7812 */ /* 0x000fc800078e480b */
[----:B------:R-:W-:-:S07]  /*07f0*/  LOP3.LUT R7, R11, R7, RZ, 0xfc, !PT ;  /* 0x000000070b077212 */ /* 0x000fce00078efcff */
[----:B------:R-:W-:Y:S05]  /*0800*/  @!P0 BRA `(.L_x_4) ;  /* 0x0000000000808947 */ /* 0x000fea0003800000 */
[----:B------:R-:W-:Y:S01]  /*0810*/  IMAD.MOV R3, RZ, RZ, -R21 ;  /* 0x000000ffff037224 */ /* 0x000fe200078e0a15 */
[----:B------:R-:W-:Y:S01]  /*0820*/  DMUL.RP R6, R18, R6 ;  /* 0x0000000612067228 */ /* 0x000fe20000008000 */
[----:B------:R-:W-:Y:S01]  /*0830*/  IMAD.MOV.U32 R2, RZ, RZ, RZ ;  /* 0x000000ffff027224 */ /* 0x000fe200078e00ff */
[----:B------:R-:W-:-:S05]  /*0840*/  IADD3 R21, PT, PT, -R21, -0x43300000, RZ ;  /* 0xbcd0000015157810 */ /* 0x000fca0007ffe1ff */
[----:B------:R-:W-:-:S03]  /*0850*/  DFMA R2, R14, -R2, R18 ;  /* 0x800000020e02722b */ /* 0x000fc60000000012 */
[----:B------:R-:W-:-:S07]  /*0860*/  LOP3.LUT R11, R7, R11, RZ, 0x3c, !PT ;  /* 0x0000000b070b7212 */ /* 0x000fce00078e3cff */
[----:B------:R-:W-:-:S04]  /*0870*/  FSETP.NEU.AND P0, PT, |R3|, R21, PT ;  /* 0x000000150300720b */ /* 0x000fc80003f0d200 */
[----:B------:R-:W-:Y:S02]  /*0880*/  FSEL R14, R6, R14, !P0 ;  /* 0x0000000e060e7208 */ /* 0x000fe40004000000 */
[----:B------:R-:W-:Y:S01]  /*0890*/  FSEL R15, R11, R15, !P0 ;  /* 0x0000000f0b0f7208 */ /* 0x000fe20004000000 */
[----:B------:R-:W-:Y:S06]  /*08a0*/  BRA `(.L_x_4) ;  /* 0x0000000000587947 */ /* 0x000fec0003800000 */
.L_x_3:
[----:B------:R-:W-:-:S14]  /*08b0*/  DSETP.NAN.AND P0, PT, R6, R6, PT ;  /* 0x000000060600722a */ /* 0x000fdc0003f08000 */
[----:B------:R-:W-:Y:S05]  /*08c0*/  @P0 BRA `(.L_x_5) ;  /* 0x0000000000480947 */ /* 0x000fea0003800000 */
[----:B------:R-:W0:Y:S02]  /*08d0*/  LDC.64 R2, c[0x0][0x3a8] ;  /* 0x0000ea00ff027b82 */ /* 0x000e240000000a00 */
[----:B0-----:R-:W-:-:S14]  /*08e0*/  DSETP.NAN.AND P0, PT, R2, R2, PT ;  /* 0x000000020200722a */ /* 0x001fdc0003f08000 */
[----:B------:R-:W-:Y:S05]  /*08f0*/  @P0 BRA `(.L_x_6) ;  /* 0x0000000000300947 */ /* 0x000fea0003800000 */
[----:B------:R-:W-:Y:S01]  /*0900*/  ISETP.NE.AND P0, PT, R22, R23, PT ;  /* 0x000000171600720c */ /* 0x000fe20003f05270 */
[----:B------:R-:W-:Y:S02]  /*0910*/  IMAD.MOV.U32 R14, RZ, RZ, 0x0 ;  /* 0x00000000ff0e7424 */ /* 0x000fe400078e00ff */
[----:B------:R-:W-:-:S10]  /*0920*/  IMAD.MOV.U32 R15, RZ, RZ, -0x80000 ;  /* 0xfff80000ff0f7424 */ /* 0x000fd400078e00ff */
[----:B------:R-:W-:Y:S05]  /*0930*/  @!P0 BRA `(.L_x_4) ;  /* 0x0000000000348947 */ /* 0x000fea0003800000 */
[----:B------:R-:W-:Y:S02]  /*0940*/  ISETP.NE.AND P0, PT, R22, 0x7ff00000, PT ;  /* 0x7ff000001600780c */ /* 0x000fe40003f05270 */
[----:B------:R-:W-:Y:S02]  /*0950*/  LOP3.LUT R15, R7, 0x80000000, R11, 0x48, !PT ;  /* 0x80000000070f7812 */ /* 0x000fe400078e480b */
[----:B------:R-:W-:-:S13]  /*0960*/  ISETP.EQ.OR P0, PT, R23, RZ, !P0 ;  /* 0x000000ff1700720c */ /* 0x000fda0004702670 */
[----:B------:R-:W-:Y:S01]  /*0970*/  @P0 LOP3.LUT R2, R15, 0x7ff00000, RZ, 0xfc, !PT ;  /* 0x7ff000000f020812 */ /* 0x000fe200078efcff */
[----:B------:R-:W-:Y:S02]  /*0980*/  @!P0 IMAD.MOV.U32 R14, RZ, RZ, RZ ;  /* 0x000000ffff0e8224 */ /* 0x000fe400078e00ff */
[----:B------:R-:W-:Y:S01]  /*0990*/  @P0 IMAD.MOV.U32 R14, RZ, RZ, RZ ;  /* 0x000000ffff0e0224 */ /* 0x000fe200078e00ff */
[----:B------:R-:W-:Y:S01]  /*09a0*/  @P0 MOV R15, R2 ;  /* 0x00000002000f0202 */ /* 0x000fe20000000f00 */
[----:B------:R-:W-:Y:S06]  /*09b0*/  BRA `(.L_x_4) ;  /* 0x0000000000147947 */ /* 0x000fec0003800000 */
.L_x_6:
[----:B------:R-:W-:Y:S01]  /*09c0*/  LOP3.LUT R15, R11, 0x80000, RZ, 0xfc, !PT ;  /* 0x000800000b0f7812 */ /* 0x000fe200078efcff */
[----:B------:R-:W-:Y:S01]  /*09d0*/  IMAD.MOV.U32 R14, RZ, RZ, R10 ;  /* 0x000000ffff0e7224 */ /* 0x000fe200078e000a */
[----:B------:R-:W-:Y:S06]  /*09e0*/  BRA `(.L_x_4) ;  /* 0x0000000000087947 */ /* 0x000fec0003800000 */
.L_x_5:
[----:B------:R-:W-:Y:S01]  /*09f0*/  LOP3.LUT R15, R7, 0x80000, RZ, 0xfc, !PT ;  /* 0x00080000070f7812 */ /* 0x000fe200078efcff */
[----:B------:R-:W-:-:S07]  /*0a00*/  IMAD.MOV.U32 R14, RZ, RZ, R6 ;  /* 0x000000ffff0e7224 */ /* 0x000fce00078e0006 */
.L_x_4:
[----:B------:R-:W-:Y:S05]  /*0a10*/  BSYNC.RECONVERGENT B1 ;  /* 0x0000000000017941 */ /* 0x000fea0003800200 */
.L_x_2:
[----:B------:R-:W-:Y:S02]  /*0a20*/  IMAD.MOV.U32 R13, RZ, RZ, 0x0 ;  /* 0x00000000ff0d7424 */ /* 0x000fe400078e00ff */
[----:B------:R-:W-:Y:S02]  /*0a30*/  IMAD.MOV.U32 R2, RZ, RZ, R14 ;  /* 0x000000ffff027224 */ /* 0x000fe400078e000e */
[----:B------:R-:W-:Y:S01]  /*0a40*/  IMAD.MOV.U32 R3, RZ, RZ, R15 ;  /* 0x000000ffff037224 */ /* 0x000fe200078e000f */
[----:B------:R-:W-:Y:S06]  /*0a50*/  RET.REL.NODEC R12 `(_Z15jacobiIterationiidddddPdS_S_S_) ;  /* 0xfffffff40c687950 */ /* 0x000fec0003c3ffff */
.L_x_7:
[----:B------:R-:W-:-:S00]  /*0a60*/  BRA `(.L_x_7) ;  /* 0xfffffffc00fc7947 */ /* 0x000fc0000383ffff */
[----:B------:R-:W-:-:S00]  /*0a70*/  NOP ;  /* 0x0000000000007918 */ /* 0x000fc00000000000 */
        /* <DEDUP_REMOVED lines=8> */
.L_x_8:


//--------------------- .nv.shared.reserved.0     --------------------------
	.section	.nv.shared.reserved.0,"aw",@nobits
	.weak		__nv_reservedSMEM_offset_0_alias
	.size		__nv_reservedSMEM_offset_0_alias, 0, 64
	.other		__nv_reservedSMEM_offset_0_alias,@"STO_CUDA_RESERVED_SHARED STV_DEFAULT"
__nv_reservedSMEM_offset_0_alias:
	.zero		0
	.zero		64


//--------------------- .nv.constant0._Z15jacobiIterationiidddddPdS_S_S_ --------------------------
	.section	.nv.constant0._Z15jacobiIterationiidddddPdS_S_S_,"a",@progbits
	.sectionflags	@""
	.align	4
.nv.constant0._Z15jacobiIterationiidddddPdS_S_S_:
	.zero		976


//--------------------- SYMBOLS --------------------------

	.type		.nv.reservedSmem.offset0,@object
	.size		.nv.reservedSmem.offset0,0x4
